//
// Generated by NVIDIA NVVM Compiler
//
// Compiler Build ID: CL-36424714
// Cuda compilation tools, release 13.0, V13.0.88
// Based on NVVM 20.0.0
//

.version 9.0
.target sm_100
.address_size 64


.entry _Z10encryptGpuPjS_S_(
	.param .u64 .ptr .align 1 _Z10encryptGpuPjS_S__param_0,
	.param .u64 .ptr .align 1 _Z10encryptGpuPjS_S__param_1,
	.param .u64 .ptr .align 1 _Z10encryptGpuPjS_S__param_2
)
{
	.reg .pred 	%p<5>;
	.reg .b32 	%r<162>;
	.reg .b64 	%rd<7>;

	ld.param.u64 	%rd2, [_Z10encryptGpuPjS_S__param_0];
	ld.param.u64 	%rd3, [_Z10encryptGpuPjS_S__param_1];
	ld.param.u64 	%rd1, [_Z10encryptGpuPjS_S__param_2];
	mov.u32 	%r14, %ntid.x;
	mov.u32 	%r15, %ntid.y;
	mov.u32 	%r16, %tid.x;
	mad.lo.s32 	%r17, %r14, %r15, %r16;
	cvta.to.global.u64 	%rd4, %rd3;
	ld.global.u32 	%r18, [%rd4];
	shl.b32 	%r19, %r18, 21;
	add.s32 	%r1, %r19, %r17;
	ld.global.u32 	%r20, [%rd4+4];
	shl.b32 	%r21, %r20, 21;
	add.s32 	%r2, %r21, %r17;
	ld.global.u32 	%r22, [%rd4+8];
	shl.b32 	%r23, %r22, 21;
	add.s32 	%r3, %r23, %r17;
	ld.global.u32 	%r24, [%rd4+12];
	shl.b32 	%r25, %r24, 21;
	add.s32 	%r4, %r25, %r17;
	cvta.to.global.u64 	%rd5, %rd2;
	ld.global.u32 	%r160, [%rd5+4];
	ld.global.u32 	%r161, [%rd5];
	mov.b32 	%r159, 387276957;
$L__BB0_1:
	add.s32 	%r26, %r159, -2027808484;
	shl.b32 	%r27, %r160, 4;
	add.s32 	%r28, %r27, %r1;
	add.s32 	%r29, %r26, %r160;
	shr.u32 	%r30, %r160, 5;
	add.s32 	%r31, %r30, %r2;
	xor.b32  	%r32, %r31, %r28;
	xor.b32  	%r33, %r32, %r29;
	add.s32 	%r34, %r33, %r161;
	shl.b32 	%r35, %r34, 4;
	add.s32 	%r36, %r35, %r3;
	add.s32 	%r37, %r34, %r26;
	xor.b32  	%r38, %r36, %r37;
	shr.u32 	%r39, %r34, 5;
	add.s32 	%r40, %r39, %r4;
	xor.b32  	%r41, %r38, %r40;
	add.s32 	%r42, %r41, %r160;
	add.s32 	%r43, %r159, 626627285;
	shl.b32 	%r44, %r42, 4;
	add.s32 	%r45, %r44, %r1;
	add.s32 	%r46, %r43, %r42;
	shr.u32 	%r47, %r42, 5;
	add.s32 	%r48, %r47, %r2;
	xor.b32  	%r49, %r48, %r45;
	xor.b32  	%r50, %r49, %r46;
	add.s32 	%r51, %r50, %r34;
	shl.b32 	%r52, %r51, 4;
	add.s32 	%r53, %r52, %r3;
	add.s32 	%r54, %r51, %r43;
	xor.b32  	%r55, %r53, %r54;
	shr.u32 	%r56, %r51, 5;
	add.s32 	%r57, %r56, %r4;
	xor.b32  	%r58, %r55, %r57;
	add.s32 	%r59, %r58, %r42;
	add.s32 	%r60, %r159, -1013904242;
	shl.b32 	%r61, %r59, 4;
	add.s32 	%r62, %r61, %r1;
	add.s32 	%r63, %r60, %r59;
	shr.u32 	%r64, %r59, 5;
	add.s32 	%r65, %r64, %r2;
	xor.b32  	%r66, %r65, %r62;
	xor.b32  	%r67, %r66, %r63;
	add.s32 	%r68, %r67, %r51;
	shl.b32 	%r69, %r68, 4;
	add.s32 	%r70, %r69, %r3;
	add.s32 	%r71, %r68, %r60;
	xor.b32  	%r72, %r70, %r71;
	shr.u32 	%r73, %r68, 5;
	add.s32 	%r74, %r73, %r4;
	xor.b32  	%r75, %r72, %r74;
	add.s32 	%r76, %r75, %r59;
	add.s32 	%r77, %r159, 1640531527;
	shl.b32 	%r78, %r76, 4;
	add.s32 	%r79, %r78, %r1;
	add.s32 	%r80, %r77, %r76;
	shr.u32 	%r81, %r76, 5;
	add.s32 	%r82, %r81, %r2;
	xor.b32  	%r83, %r82, %r79;
	xor.b32  	%r84, %r83, %r80;
	add.s32 	%r85, %r84, %r68;
	shl.b32 	%r86, %r85, 4;
	add.s32 	%r87, %r86, %r3;
	add.s32 	%r88, %r85, %r77;
	xor.b32  	%r89, %r87, %r88;
	shr.u32 	%r90, %r85, 5;
	add.s32 	%r91, %r90, %r4;
	xor.b32  	%r92, %r89, %r91;
	add.s32 	%r93, %r92, %r76;
	shl.b32 	%r94, %r93, 4;
	add.s32 	%r95, %r94, %r1;
	add.s32 	%r96, %r159, %r93;
	shr.u32 	%r97, %r93, 5;
	add.s32 	%r98, %r97, %r2;
	xor.b32  	%r99, %r98, %r95;
	xor.b32  	%r100, %r99, %r96;
	add.s32 	%r101, %r100, %r85;
	shl.b32 	%r102, %r101, 4;
	add.s32 	%r103, %r102, %r3;
	add.s32 	%r104, %r101, %r159;
	xor.b32  	%r105, %r103, %r104;
	shr.u32 	%r106, %r101, 5;
	add.s32 	%r107, %r106, %r4;
	xor.b32  	%r108, %r105, %r107;
	add.s32 	%r109, %r108, %r93;
	add.s32 	%r110, %r159, -1640531527;
	shl.b32 	%r111, %r109, 4;
	add.s32 	%r112, %r111, %r1;
	add.s32 	%r113, %r110, %r109;
	shr.u32 	%r114, %r109, 5;
	add.s32 	%r115, %r114, %r2;
	xor.b32  	%r116, %r115, %r112;
	xor.b32  	%r117, %r116, %r113;
	add.s32 	%r118, %r117, %r101;
	shl.b32 	%r119, %r118, 4;
	add.s32 	%r120, %r119, %r3;
	add.s32 	%r121, %r118, %r110;
	xor.b32  	%r122, %r120, %r121;
	shr.u32 	%r123, %r118, 5;
	add.s32 	%r124, %r123, %r4;
	xor.b32  	%r125, %r122, %r124;
	add.s32 	%r126, %r125, %r109;
	add.s32 	%r127, %r159, 1013904242;
	shl.b32 	%r128, %r126, 4;
	add.s32 	%r129, %r128, %r1;
	add.s32 	%r130, %r127, %r126;
	shr.u32 	%r131, %r126, 5;
	add.s32 	%r132, %r131, %r2;
	xor.b32  	%r133, %r132, %r129;
	xor.b32  	%r134, %r133, %r130;
	add.s32 	%r135, %r134, %r118;
	shl.b32 	%r136, %r135, 4;
	add.s32 	%r137, %r136, %r3;
	add.s32 	%r138, %r135, %r127;
	xor.b32  	%r139, %r137, %r138;
	shr.u32 	%r140, %r135, 5;
	add.s32 	%r141, %r140, %r4;
	xor.b32  	%r142, %r139, %r141;
	add.s32 	%r143, %r142, %r126;
	add.s32 	%r144, %r159, -626627285;
	shl.b32 	%r145, %r143, 4;
	add.s32 	%r146, %r145, %r1;
	add.s32 	%r147, %r144, %r143;
	shr.u32 	%r148, %r143, 5;
	add.s32 	%r149, %r148, %r2;
	xor.b32  	%r150, %r149, %r146;
	xor.b32  	%r151, %r150, %r147;
	add.s32 	%r161, %r151, %r135;
	shl.b32 	%r152, %r161, 4;
	add.s32 	%r153, %r152, %r3;
	add.s32 	%r154, %r161, %r144;
	xor.b32  	%r155, %r153, %r154;
	shr.u32 	%r156, %r161, 5;
	add.s32 	%r157, %r156, %r4;
	xor.b32  	%r158, %r155, %r157;
	add.s32 	%r160, %r158, %r143;
	add.s32 	%r159, %r159, -239350328;
	setp.ne.s32 	%p1, %r159, -570124355;
	@%p1 bra 	$L__BB0_1;
	setp.ne.s32 	%p2, %r161, -13607013;
	setp.ne.s32 	%p3, %r160, -1178743090;
	or.pred  	%p4, %p2, %p3;
	@%p4 bra 	$L__BB0_4;
	cvta.to.global.u64 	%rd6, %rd1;
	st.global.u32 	[%rd6], %r1;
	st.global.u32 	[%rd6+4], %r2;
	st.global.u32 	[%rd6+8], %r3;
	st.global.u32 	[%rd6+12], %r4;
$L__BB0_4:
	ret;

}


// ===== COMPILED SASS (sm_100) =====

	.target	sm_100

	.elftype	@"ET_EXEC"


//--------------------- .note.nv.tkinfo           --------------------------
	.section	.note.nv.tkinfo,"",@"SHT_NOTE"
	.sectionflags	@"SHF_NOTE_NV_TKINFO"
	.tkinfo
        /*0018*/ 	.word	0x00000002
        /*0030*/ 	.string	""
        /*0030*/ 	.string	"ptxas"
        /*0030*/ 	.string	"Cuda compilation tools, release 13.0, V13.0.88"
        /*0030*/ 	.string	"Build cuda_13.0.r13.0/compiler.36424714_0"
        /*0030*/ 	.string	"-arch sm_100 -m 64 "



//--------------------- .note.nv.cuinfo           --------------------------
	.section	.note.nv.cuinfo,"",@"SHT_NOTE"
	.sectionflags	@"SHF_NOTE_NV_CUINFO"
        /*0018*/ 	.short	0x0002
        /*001a*/ 	.short	0x0064
        /*001c*/ 	.short	0x0082
	.zero		2


//--------------------- .nv.info                  --------------------------
	.section	.nv.info,"",@"SHT_CUDA_INFO"
	.align	4


	//----- nvinfo : EIATTR_REGCOUNT
	.align		4
        /*0000*/ 	.byte	0x04, 0x2f
        /*0002*/ 	.short	(.L_1 - .L_0)
	.align		4
.L_0:
        /*0004*/ 	.word	index@(_Z10encryptGpuPjS_S_)
        /*0008*/ 	.word	0x00000014


	//----- nvinfo : EIATTR_FRAME_SIZE
	.align		4
.L_1:
        /*000c*/ 	.byte	0x04, 0x11
        /*000e*/ 	.short	(.L_3 - .L_2)
	.align		4
.L_2:
        /*0010*/ 	.word	index@(_Z10encryptGpuPjS_S_)
        /*0014*/ 	.word	0x00000000


	//----- nvinfo : EIATTR_MIN_STACK_SIZE
	.align		4
.L_3:
        /*0018*/ 	.byte	0x04, 0x12
        /*001a*/ 	.short	(.L_5 - .L_4)
	.align		4
.L_4:
        /*001c*/ 	.word	index@(_Z10encryptGpuPjS_S_)
        /*0020*/ 	.word	0x00000000
.L_5:


//--------------------- .nv.compat                --------------------------
	.section	.nv.compat,"",@"SHT_CUDA_COMPAT_INFO"
	.align	4
        /*0000*/ 	.byte	0x02, 0x09, 0x00, 0x00, 0x02, 0x02, 0x01, 0x00, 0x02, 0x05, 0x05, 0x00, 0x03, 0x07, 0x01, 0x01
        /*0010*/ 	.byte	0x02, 0x03, 0x00, 0x00, 0x02, 0x06, 0x01, 0x00, 0x04, 0x0b, 0x08, 0x00, 0x09, 0x00, 0x00, 0x00
        /*0020*/ 	.byte	0x00, 0x00, 0x00, 0x00


//--------------------- .nv.info._Z10encryptGpuPjS_S_ --------------------------
	.section	.nv.info._Z10encryptGpuPjS_S_,"",@"SHT_CUDA_INFO"
	.sectionflags	@""
	.align	4


	//----- nvinfo : EIATTR_CUDA_API_VERSION
	.align		4
        /*0000*/ 	.byte	0x04, 0x37
        /*0002*/ 	.short	(.L_7 - .L_6)
.L_6:
        /*0004*/ 	.word	0x00000082


	//----- nvinfo : EIATTR_KPARAM_INFO
	.align		4
.L_7:
        /*0008*/ 	.byte	0x04, 0x17
        /*000a*/ 	.short	(.L_9 - .L_8)
.L_8:
        /*000c*/ 	.word	0x00000000
        /*0010*/ 	.short	0x0002
        /*0012*/ 	.short	0x0010
        /*0014*/ 	.byte	0x00, 0xf5, 0x21, 0x00


	//----- nvinfo : EIATTR_KPARAM_INFO
	.align		4
.L_9:
        /*0018*/ 	.byte	0x04, 0x17
        /*001a*/ 	.short	(.L_11 - .L_10)
.L_10:
        /*001c*/ 	.word	0x00000000
        /*0020*/ 	.short	0x0001
        /*0022*/ 	.short	0x0008
        /*0024*/ 	.byte	0x00, 0xf5, 0x21, 0x00


	//----- nvinfo : EIATTR_KPARAM_INFO
	.align		4
.L_11:
        /*0028*/ 	.byte	0x04, 0x17
        /*002a*/ 	.short	(.L_13 - .L_12)
.L_12:
        /*002c*/ 	.word	0x00000000
        /*0030*/ 	.short	0x0000
        /*0032*/ 	.short	0x0000
        /*0034*/ 	.byte	0x00, 0xf5, 0x21, 0x00


	//----- nvinfo : EIATTR_SPARSE_MMA_MASK
	.align		4
.L_13:
        /*0038*/ 	.byte	0x03, 0x50
        /*003a*/ 	.short	0x0000


	//----- nvinfo : EIATTR_MAXREG_COUNT
	.align		4
        /*003c*/ 	.byte	0x03, 0x1b
        /*003e*/ 	.short	0x00ff


	//----- nvinfo : EIATTR_MERCURY_ISA_VERSION
	.align		4
        /*0040*/ 	.byte	0x03, 0x5f
        /*0042*/ 	.short	0x0101


	//----- nvinfo : EIATTR_VRC_CTA_INIT_COUNT
	.align		4
        /*0044*/ 	.byte	0x02, 0x4a
	.zero		1
	.zero		1


	//----- nvinfo : EIATTR_EXIT_INSTR_OFFSETS
	.align		4
        /*0048*/ 	.byte	0x04, 0x1c
        /*004a*/ 	.short	(.L_15 - .L_14)


	//   ....[0]....
.L_14:
        /*004c*/ 	.word	0x00001540


	//   ....[1]....
        /*0050*/ 	.word	0x000015a0


	//----- nvinfo : EIATTR_CBANK_PARAM_SIZE
	.align		4
.L_15:
        /*0054*/ 	.byte	0x03, 0x19
        /*0056*/ 	.short	0x0018


	//----- nvinfo : EIATTR_PARAM_CBANK
	.align		4
        /*0058*/ 	.byte	0x04, 0x0a
        /*005a*/ 	.short	(.L_17 - .L_16)
	.align		4
.L_16:
        /*005c*/ 	.word	index@(.nv.constant0._Z10encryptGpuPjS_S_)
        /*0060*/ 	.short	0x0380
        /*0062*/ 	.short	0x0018


	//----- nvinfo : EIATTR_SW_WAR
	.align		4
.L_17:
        /*0064*/ 	.byte	0x04, 0x36
        /*0066*/ 	.short	(.L_19 - .L_18)
.L_18:
        /*0068*/ 	.word	0x00000008
.L_19:


//--------------------- .nv.callgraph             --------------------------
	.section	.nv.callgraph,"",@"SHT_CUDA_CALLGRAPH"
	.align	4
	.sectionentsize	8
	.align		4
        /*0000*/ 	.word	0x00000000
	.align		4
        /*0004*/ 	.word	0xffffffff
	.align		4
        /*0008*/ 	.word	0x00000000
	.align		4
        /*000c*/ 	.word	0xfffffffe
	.align		4
        /*0010*/ 	.word	0x00000000
	.align		4
        /*0014*/ 	.word	0xfffffffd
	.align		4
        /*0018*/ 	.word	0x00000000
	.align		4
        /*001c*/ 	.word	0xfffffffc


//--------------------- .text._Z10encryptGpuPjS_S_ --------------------------
	.section	.text._Z10encryptGpuPjS_S_,"ax",@progbits
	.align	128
.text._Z10encryptGpuPjS_S_:
        .type           _Z10encryptGpuPjS_S_,@function
        .size           _Z10encryptGpuPjS_S_,(.L_x_1 - _Z10encryptGpuPjS_S_)
        .other          _Z10encryptGpuPjS_S_,@"STO_CUDA_ENTRY STV_DEFAULT"
_Z10encryptGpuPjS_S_:
[----:B------:R-:W-:Y:S08]  /*0000*/  LDC R1, c[0x0][0x37c] ;  /* 0x0000df00ff017b82 */ /* 0x000ff00000000800 */
[----:B------:R-:W0:Y:S01]  /*0010*/  LDC.64 R4, c[0x0][0x388] ;  /* 0x0000e200ff047b82 */ /* 0x000e220000000a00 */
[----:B------:R-:W0:Y:S07]  /*0020*/  LDCU.64 UR4, c[0x0][0x358] ;  /* 0x00006b00ff0477ac */ /* 0x000e2e0008000a00 */
[----:B------:R-:W1:Y:S01]  /*0030*/  LDC.64 R6, c[0x0][0x380] ;  /* 0x0000e000ff067b82 */ /* 0x000e620000000a00 */
[----:B0-----:R-:W2:Y:S04]  /*0040*/  LDG.E R3, desc[UR4][R4.64] ;  /* 0x0000000404037981 */ /* 0x001ea8000c1e1900 */
[----:B------:R-:W3:Y:S04]  /*0050*/  LDG.E R9, desc[UR4][R4.64+0x4] ;  /* 0x0000040404097981 */ /* 0x000ee8000c1e1900 */
[----:B-1----:R-:W4:Y:S04]  /*0060*/  LDG.E R15, desc[UR4][R6.64+0x4] ;  /* 0x00000404060f7981 */ /* 0x002f28000c1e1900 */
[----:B------:R-:W5:Y:S04]  /*0070*/  LDG.E R10, desc[UR4][R6.64] ;  /* 0x00000004060a7981 */ /* 0x000f68000c1e1900 */
[----:B------:R-:W5:Y:S04]  /*0080*/  LDG.E R11, desc[UR4][R4.64+0x8] ;  /* 0x00000804040b7981 */ /* 0x000f68000c1e1900 */
[----:B------:R-:W5:Y:S01]  /*0090*/  LDG.E R13, desc[UR4][R4.64+0xc] ;  /* 0x00000c04040d7981 */ /* 0x000f62000c1e1900 */
[----:B------:R-:W0:Y:S01]  /*00a0*/  S2R R17, SR_TID.X ;  /* 0x0000000000117919 */ /* 0x000e220000002100 */
[----:B------:R-:W0:Y:S01]  /*00b0*/  LDCU UR6, c[0x0][0x360] ;  /* 0x00006c00ff0677ac */ /* 0x000e220008000800 */
[----:B------:R-:W0:Y:S02]  /*00c0*/  LDC R8, c[0x0][0x364] ;  /* 0x0000d900ff087b82 */ /* 0x000e240000000800 */
[----:B0-----:R-:W-:-:S04]  /*00d0*/  IMAD R8, R8, UR6, R17 ;  /* 0x0000000608087c24 */ /* 0x001fc8000f8e0211 */
[--C-:B--2---:R-:W-:Y:S02]  /*00e0*/  IMAD R0, R3, 0x200000, R8.reuse ;  /* 0x0020000003007824 */ /* 0x104fe400078e0208 */
[----:B---3--:R-:W-:Y:S02]  /*00f0*/  IMAD R2, R9, 0x200000, R8 ;  /* 0x0020000009027824 */ /* 0x008fe400078e0208 */
[----:B----4-:R-:W-:-:S03]  /*0100*/  VIADD R12, R15, 0x9e3779b9 ;  /* 0x9e3779b90f0c7836 */ /* 0x010fc60000000000 */
[C---:B------:R-:W-:Y:S01]  /*0110*/  LEA.HI R9, R15.reuse, R2, RZ, 0x1b ;  /* 0x000000020f097211 */ /* 0x040fe200078fd8ff */
[----:B------:R-:W-:-:S05]  /*0120*/  IMAD R3, R15, 0x10, R0 ;  /* 0x000000100f037824 */ /* 0x000fca00078e0200 */
[----:B------:R-:W-:Y:S01]  /*0130*/  LOP3.LUT R9, R12, R9, R3, 0x96, !PT ;  /* 0x000000090c097212 */ /* 0x000fe200078e9603 */
[----:B-----5:R-:W-:-:S03]  /*0140*/  IMAD R3, R11, 0x200000, R8 ;  /* 0x002000000b037824 */ /* 0x020fc600078e0208 */
[----:B------:R-:W-:Y:S01]  /*0150*/  IADD3 R9, PT, PT, R10, R9, RZ ;  /* 0x000000090a097210 */ /* 0x000fe20007ffe0ff */
[----:B------:R-:W-:-:S04]  /*0160*/  IMAD R4, R13, 0x200000, R8 ;  /* 0x002000000d047824 */ /* 0x000fc800078e0208 */
[C---:B------:R-:W-:Y:S01]  /*0170*/  IMAD R5, R9.reuse, 0x10, R3 ;  /* 0x0000001009057824 */ /* 0x040fe200078e0203 */
[C---:B------:R-:W-:Y:S01]  /*0180*/  LEA.HI R7, R9.reuse, R4, RZ, 0x1b ;  /* 0x0000000409077211 */ /* 0x040fe200078fd8ff */
[----:B------:R-:W-:-:S05]  /*0190*/  VIADD R6, R9, 0x9e3779b9 ;  /* 0x9e3779b909067836 */ /* 0x000fca0000000000 */
[----:B------:R-:W-:-:S05]  /*01a0*/  LOP3.LUT R6, R7, R5, R6, 0x96, !PT ;  /* 0x0000000507067212 */ /* 0x000fca00078e9606 */
[----:B------:R-:W-:-:S04]  /*01b0*/  IMAD.IADD R15, R15, 0x1, R6 ;  /* 0x000000010f0f7824 */ /* 0x000fc800078e0206 */
[C---:B------:R-:W-:Y:S01]  /*01c0*/  IMAD R5, R15.reuse, 0x10, R0 ;  /* 0x000000100f057824 */ /* 0x040fe200078e0200 */
[C---:B------:R-:W-:Y:S02]  /*01d0*/  IADD3 R6, PT, PT, R15.reuse, 0x3c6ef372, RZ ;  /* 0x3c6ef3720f067810 */ /* 0x040fe40007ffe0ff */
[----:B------:R-:W-:-:S04]  /*01e0*/  LEA.HI R7, R15, R2, RZ, 0x1b ;  /* 0x000000020f077211 */ /* 0x000fc800078fd8ff */
[----:B------:R-:W-:-:S05]  /*01f0*/  LOP3.LUT R6, R6, R7, R5, 0x96, !PT ;  /* 0x0000000706067212 */ /* 0x000fca00078e9605 */
[----:B------:R-:W-:-:S04]  /*0200*/  IMAD.IADD R6, R9, 0x1, R6 ;  /* 0x0000000109067824 */ /* 0x000fc800078e0206 */
[C---:B------:R-:W-:Y:S01]  /*0210*/  IMAD R5, R6.reuse, 0x10, R3 ;  /* 0x0000001006057824 */ /* 0x040fe200078e0203 */
[C---:B------:R-:W-:Y:S01]  /*0220*/  LEA.HI R7, R6.reuse, R4, RZ, 0x1b ;  /* 0x0000000406077211 */ /* 0x040fe200078fd8ff */
[----:B------:R-:W-:-:S05]  /*0230*/  VIADD R8, R6, 0x3c6ef372 ;  /* 0x3c6ef37206087836 */ /* 0x000fca0000000000 */
[----:B------:R-:W-:-:S05]  /*0240*/  LOP3.LUT R8, R7, R5, R8, 0x96, !PT ;  /* 0x0000000507087212 */ /* 0x000fca00078e9608 */
[----:B------:R-:W-:-:S04]  /*0250*/  IMAD.IADD R15, R15, 0x1, R8 ;  /* 0x000000010f0f7824 */ /* 0x000fc800078e0208 */
[C---:B------:R-:W-:Y:S01]  /*0260*/  IMAD R5, R15.reuse, 0x10, R0 ;  /* 0x000000100f057824 */ /* 0x040fe200078e0200 */
[C---:B------:R-:W-:Y:S02]  /*0270*/  IADD3 R8, PT, PT, R15.reuse, -0x255992d5, RZ ;  /* 0xdaa66d2b0f087810 */ /* 0x040fe40007ffe0ff */
        /* <DEDUP_REMOVED lines=158> */
[C---:B------:R-:W-:Y:S01]  /*0c60*/  VIADD R8, R15.reuse, 0xbe1e08bb ;  /* 0xbe1e08bb0f087836 */ /* 0x040fe20000000000 */
[C---:B------:R-:W-:Y:S02]  /*0c70*/  LEA R5, R15.reuse, R0, 0x4 ;  /* 0x000000000f057211 */ /* 0x040fe400078e20ff */
[----:B------:R-:W-:-:S04]  /*0c80*/  LEA.HI R7, R15, R2, RZ, 0x1b ;  /* 0x000000020f077211 */ /* 0x000fc800078fd8ff */
[----:B------:R-:W-:-:S05]  /*0c90*/  LOP3.LUT R5, R8, R7, R5, 0x96, !PT ;  /* 0x0000000708057212 */ /* 0x000fca00078e9605 */
[----:B------:R-:W-:-:S04]  /*0ca0*/  IMAD.IADD R5, R6, 0x1, R5 ;  /* 0x0000000106057824 */ /* 0x000fc800078e0205 */
[C---:B------:R-:W-:Y:S01]  /*0cb0*/  IMAD R6, R5.reuse, 0x10, R3 ;  /* 0x0000001005067824 */ /* 0x040fe200078e0203 */
[C---:B------:R-:W-:Y:S01]  /*0cc0*/  LEA.HI R8, R5.reuse, R4, RZ, 0x1b ;  /* 0x0000000405087211 */ /* 0x040fe200078fd8ff */
[----:B------:R-:W-:-:S05]  /*0cd0*/  VIADD R7, R5, 0xbe1e08bb ;  /* 0xbe1e08bb05077836 */ /* 0x000fca0000000000 */
[----:B------:R-:W-:-:S04]  /*0ce0*/  LOP3.LUT R6, R8, R6, R7, 0x96, !PT ;  /* 0x0000000608067212 */ /* 0x000fc800078e9607 */
[----:B------:R-:W-:-:S04]  /*0cf0*/  IADD3 R15, PT, PT, R15, R6, RZ ;  /* 0x000000060f0f7210 */ /* 0x000fc80007ffe0ff */
[C---:B------:R-:W-:Y:S01]  /*0d00*/  LEA.HI R8, R15.reuse, R2, RZ, 0x1b ;  /* 0x000000020f087211 */ /* 0x040fe200078fd8ff */
[C---:B------:R-:W-:Y:S02]  /*0d10*/  IMAD R6, R15.reuse, 0x10, R0 ;  /* 0x000000100f067824 */ /* 0x040fe400078e0200 */
        /* <DEDUP_REMOVED lines=127> */
[----:B------:R-:W-:-:S05]  /*1510*/  IMAD.IADD R8, R7, 0x1, R8 ;  /* 0x0000000107087824 */ /* 0x000fca00078e0208 */
[----:B------:R-:W-:-:S04]  /*1520*/  ISETP.NE.AND P0, PT, R8, -0x46423132, PT ;  /* 0xb9bdcece0800780c */ /* 0x000fc80003f05270 */
[----:B------:R-:W-:-:S13]  /*1530*/  ISETP.NE.OR P0, PT, R6, -0xcfa065, P0 ;  /* 0xff305f9b0600780c */ /* 0x000fda0000705670 */
[----:B------:R-:W-:Y:S05]  /*1540*/  @P0 EXIT ;  /* 0x000000000000094d */ /* 0x000fea0003800000 */
[----:B------:R-:W0:Y:S02]  /*1550*/  LDC.64 R6, c[0x0][0x390] ;  /* 0x0000e400ff067b82 */ /* 0x000e240000000a00 */
[----:B0-----:R-:W-:Y:S04]  /*1560*/  STG.E desc[UR4][R6.64], R0 ;  /* 0x0000000006007986 */ /* 0x001fe8000c101904 */
[----:B------:R-:W-:Y:S04]  /*1570*/  STG.E desc[UR4][R6.64+0x4], R2 ;  /* 0x0000040206007986 */ /* 0x000fe8000c101904 */
[----:B------:R-:W-:Y:S04]  /*1580*/  STG.E desc[UR4][R6.64+0x8], R3 ;  /* 0x0000080306007986 */ /* 0x000fe8000c101904 */
[----:B------:R-:W-:Y:S01]  /*1590*/  STG.E desc[UR4][R6.64+0xc], R4 ;  /* 0x00000c0406007986 */ /* 0x000fe2000c101904 */
[----:B------:R-:W-:Y:S05]  /*15a0*/  EXIT ;  /* 0x000000000000794d */ /* 0x000fea0003800000 */
.L_x_0:
[----:B------:R-:W-:-:S00]  /*15b0*/  BRA `(.L_x_0) ;  /* 0xfffffffc00fc7947 */ /* 0x000fc0000383ffff */
[----:B------:R-:W-:-:S00]  /*15c0*/  NOP ;  /* 0x0000000000007918 */ /* 0x000fc00000000000 */
        /* <DEDUP_REMOVED lines=11> */
.L_x_1:


//--------------------- .nv.shared.reserved.0     --------------------------
	.section	.nv.shared.reserved.0,"aw",@nobits
	.weak		__nv_reservedSMEM_offset_0_alias
	.size		__nv_reservedSMEM_offset_0_alias, 0, 64
	.other		__nv_reservedSMEM_offset_0_alias,@"STO_CUDA_RESERVED_SHARED STV_DEFAULT"
__nv_reservedSMEM_offset_0_alias:
	.zero		0
	.zero		64


//--------------------- .nv.constant0._Z10encryptGpuPjS_S_ --------------------------
	.section	.nv.constant0._Z10encryptGpuPjS_S_,"a",@progbits
	.sectionflags	@""
	.align	4
.nv.constant0._Z10encryptGpuPjS_S_:
	.zero		920


//--------------------- SYMBOLS --------------------------

	.type		.nv.reservedSmem.offset0,@object
	.size		.nv.reservedSmem.offset0,0x4
